//
// Generated by NVIDIA NVVM Compiler
//
// Compiler Build ID: CL-36424714
// Cuda compilation tools, release 13.0, V13.0.88
// Based on NVVM 20.0.0
//

.version 9.0
.target sm_100
.address_size 64

	// .globl	_Z28matrix_multiplication_kernelPKfS0_Pfiii
// _ZZ28matrix_multiplication_kernelPKfS0_PfiiiE2As has been demoted
// _ZZ28matrix_multiplication_kernelPKfS0_PfiiiE2Bs has been demoted

.visible .entry _Z28matrix_multiplication_kernelPKfS0_Pfiii(
	.param .u64 .ptr .align 1 _Z28matrix_multiplication_kernelPKfS0_Pfiii_param_0,
	.param .u64 .ptr .align 1 _Z28matrix_multiplication_kernelPKfS0_Pfiii_param_1,
	.param .u64 .ptr .align 1 _Z28matrix_multiplication_kernelPKfS0_Pfiii_param_2,
	.param .u32 _Z28matrix_multiplication_kernelPKfS0_Pfiii_param_3,
	.param .u32 _Z28matrix_multiplication_kernelPKfS0_Pfiii_param_4,
	.param .u32 _Z28matrix_multiplication_kernelPKfS0_Pfiii_param_5
)
{
	.reg .pred 	%p<12>;
	.reg .b32 	%r<42>;
	.reg .b32 	%f<63>;
	.reg .b64 	%rd<13>;
	// demoted variable
	.shared .align 4 .b8 _ZZ28matrix_multiplication_kernelPKfS0_PfiiiE2As[1024];
	// demoted variable
	.shared .align 4 .b8 _ZZ28matrix_multiplication_kernelPKfS0_PfiiiE2Bs[1024];
	ld.param.u64 	%rd4, [_Z28matrix_multiplication_kernelPKfS0_Pfiii_param_0];
	ld.param.u64 	%rd5, [_Z28matrix_multiplication_kernelPKfS0_Pfiii_param_1];
	ld.param.u64 	%rd6, [_Z28matrix_multiplication_kernelPKfS0_Pfiii_param_2];
	ld.param.u32 	%r23, [_Z28matrix_multiplication_kernelPKfS0_Pfiii_param_3];
	ld.param.u32 	%r24, [_Z28matrix_multiplication_kernelPKfS0_Pfiii_param_4];
	ld.param.u32 	%r25, [_Z28matrix_multiplication_kernelPKfS0_Pfiii_param_5];
	mov.u32 	%r26, %ctaid.y;
	mov.u32 	%r27, %ntid.y;
	mov.u32 	%r39, %tid.y;
	mad.lo.s32 	%r2, %r26, %r27, %r39;
	mov.u32 	%r28, %ctaid.x;
	mov.u32 	%r29, %ntid.x;
	mov.u32 	%r37, %tid.x;
	mad.lo.s32 	%r4, %r28, %r29, %r37;
	setp.lt.s32 	%p1, %r24, 1;
	mov.f32 	%f62, 0f00000000;
	@%p1 bra 	$L__BB0_7;
	add.s32 	%r30, %r24, 15;
	shr.u32 	%r31, %r30, 4;
	shl.b32 	%r32, %r39, 6;
	mov.u32 	%r33, _ZZ28matrix_multiplication_kernelPKfS0_PfiiiE2As;
	add.s32 	%r5, %r33, %r32;
	shl.b32 	%r34, %r37, 2;
	add.s32 	%r6, %r5, %r34;
	mov.u32 	%r35, _ZZ28matrix_multiplication_kernelPKfS0_PfiiiE2Bs;
	add.s32 	%r8, %r35, %r34;
	add.s32 	%r7, %r8, %r32;
	neg.s32 	%r41, %r31;
	mad.lo.s32 	%r40, %r39, %r25, %r4;
	shl.b32 	%r11, %r25, 4;
	mad.lo.s32 	%r38, %r24, %r2, %r37;
	cvta.to.global.u64 	%rd1, %rd4;
	cvta.to.global.u64 	%rd2, %rd5;
	mov.f32 	%f62, 0f00000000;
$L__BB0_2:
	setp.ge.s32 	%p2, %r2, %r23;
	mul.wide.s32 	%rd7, %r38, 4;
	add.s64 	%rd3, %rd1, %rd7;
	setp.ge.s32 	%p3, %r37, %r24;
	mov.f32 	%f60, 0f00000000;
	or.pred  	%p4, %p2, %p3;
	@%p4 bra 	$L__BB0_4;
	ld.global.nc.f32 	%f60, [%rd3];
$L__BB0_4:
	setp.ge.s32 	%p5, %r4, %r25;
	st.shared.f32 	[%r6], %f60;
	setp.ge.s32 	%p6, %r39, %r24;
	mov.f32 	%f61, 0f00000000;
	or.pred  	%p7, %p5, %p6;
	@%p7 bra 	$L__BB0_6;
	mul.wide.s32 	%rd8, %r40, 4;
	add.s64 	%rd9, %rd2, %rd8;
	ld.global.nc.f32 	%f61, [%rd9];
$L__BB0_6:
	st.shared.f32 	[%r7], %f61;
	bar.sync 	0;
	ld.shared.f32 	%f12, [%r5];
	ld.shared.f32 	%f13, [%r8];
	fma.rn.f32 	%f14, %f12, %f13, %f62;
	ld.shared.f32 	%f15, [%r5+4];
	ld.shared.f32 	%f16, [%r8+64];
	fma.rn.f32 	%f17, %f15, %f16, %f14;
	ld.shared.f32 	%f18, [%r5+8];
	ld.shared.f32 	%f19, [%r8+128];
	fma.rn.f32 	%f20, %f18, %f19, %f17;
	ld.shared.f32 	%f21, [%r5+12];
	ld.shared.f32 	%f22, [%r8+192];
	fma.rn.f32 	%f23, %f21, %f22, %f20;
	ld.shared.f32 	%f24, [%r5+16];
	ld.shared.f32 	%f25, [%r8+256];
	fma.rn.f32 	%f26, %f24, %f25, %f23;
	ld.shared.f32 	%f27, [%r5+20];
	ld.shared.f32 	%f28, [%r8+320];
	fma.rn.f32 	%f29, %f27, %f28, %f26;
	ld.shared.f32 	%f30, [%r5+24];
	ld.shared.f32 	%f31, [%r8+384];
	fma.rn.f32 	%f32, %f30, %f31, %f29;
	ld.shared.f32 	%f33, [%r5+28];
	ld.shared.f32 	%f34, [%r8+448];
	fma.rn.f32 	%f35, %f33, %f34, %f32;
	ld.shared.f32 	%f36, [%r5+32];
	ld.shared.f32 	%f37, [%r8+512];
	fma.rn.f32 	%f38, %f36, %f37, %f35;
	ld.shared.f32 	%f39, [%r5+36];
	ld.shared.f32 	%f40, [%r8+576];
	fma.rn.f32 	%f41, %f39, %f40, %f38;
	ld.shared.f32 	%f42, [%r5+40];
	ld.shared.f32 	%f43, [%r8+640];
	fma.rn.f32 	%f44, %f42, %f43, %f41;
	ld.shared.f32 	%f45, [%r5+44];
	ld.shared.f32 	%f46, [%r8+704];
	fma.rn.f32 	%f47, %f45, %f46, %f44;
	ld.shared.f32 	%f48, [%r5+48];
	ld.shared.f32 	%f49, [%r8+768];
	fma.rn.f32 	%f50, %f48, %f49, %f47;
	ld.shared.f32 	%f51, [%r5+52];
	ld.shared.f32 	%f52, [%r8+832];
	fma.rn.f32 	%f53, %f51, %f52, %f50;
	ld.shared.f32 	%f54, [%r5+56];
	ld.shared.f32 	%f55, [%r8+896];
	fma.rn.f32 	%f56, %f54, %f55, %f53;
	ld.shared.f32 	%f57, [%r5+60];
	ld.shared.f32 	%f58, [%r8+960];
	fma.rn.f32 	%f62, %f57, %f58, %f56;
	bar.sync 	0;
	add.s32 	%r41, %r41, 1;
	setp.ne.s32 	%p8, %r41, 0;
	add.s32 	%r40, %r40, %r11;
	add.s32 	%r39, %r39, 16;
	add.s32 	%r38, %r38, 16;
	add.s32 	%r37, %r37, 16;
	@%p8 bra 	$L__BB0_2;
$L__BB0_7:
	setp.ge.s32 	%p9, %r2, %r23;
	setp.ge.s32 	%p10, %r4, %r25;
	or.pred  	%p11, %p9, %p10;
	@%p11 bra 	$L__BB0_9;
	mad.lo.s32 	%r36, %r25, %r2, %r4;
	cvta.to.global.u64 	%rd10, %rd6;
	mul.wide.s32 	%rd11, %r36, 4;
	add.s64 	%rd12, %rd10, %rd11;
	st.global.f32 	[%rd12], %f62;
$L__BB0_9:
	ret;

}


// ===== COMPILED SASS (sm_100) =====

	.target	sm_100

	.elftype	@"ET_EXEC"


//--------------------- .note.nv.tkinfo           --------------------------
	.section	.note.nv.tkinfo,"",@"SHT_NOTE"
	.sectionflags	@"SHF_NOTE_NV_TKINFO"
	.tkinfo
        /*0018*/ 	.word	0x00000002
        /*0030*/ 	.string	""
        /*0030*/ 	.string	"ptxas"
        /*0030*/ 	.string	"Cuda compilation tools, release 13.0, V13.0.88"
        /*0030*/ 	.string	"Build cuda_13.0.r13.0/compiler.36424714_0"
        /*0030*/ 	.string	"-arch sm_100 -m 64 "



//--------------------- .note.nv.cuinfo           --------------------------
	.section	.note.nv.cuinfo,"",@"SHT_NOTE"
	.sectionflags	@"SHF_NOTE_NV_CUINFO"
        /*0018*/ 	.short	0x0002
        /*001a*/ 	.short	0x0064
        /*001c*/ 	.short	0x0082
	.zero		2


//--------------------- .nv.info                  --------------------------
	.section	.nv.info,"",@"SHT_CUDA_INFO"
	.align	4


	//----- nvinfo : EIATTR_REGCOUNT
	.align		4
        /*0000*/ 	.byte	0x04, 0x2f
        /*0002*/ 	.short	(.L_1 - .L_0)
	.align		4
.L_0:
        /*0004*/ 	.word	index@(_Z28matrix_multiplication_kernelPKfS0_Pfiii)
        /*0008*/ 	.word	0x00000020


	//----- nvinfo : EIATTR_FRAME_SIZE
	.align		4
.L_1:
        /*000c*/ 	.byte	0x04, 0x11
        /*000e*/ 	.short	(.L_3 - .L_2)
	.align		4
.L_2:
        /*0010*/ 	.word	index@(_Z28matrix_multiplication_kernelPKfS0_Pfiii)
        /*0014*/ 	.word	0x00000000


	//----- nvinfo : EIATTR_MIN_STACK_SIZE
	.align		4
.L_3:
        /*0018*/ 	.byte	0x04, 0x12
        /*001a*/ 	.short	(.L_5 - .L_4)
	.align		4
.L_4:
        /*001c*/ 	.word	index@(_Z28matrix_multiplication_kernelPKfS0_Pfiii)
        /*0020*/ 	.word	0x00000000
.L_5:


//--------------------- .nv.compat                --------------------------
	.section	.nv.compat,"",@"SHT_CUDA_COMPAT_INFO"
	.align	4
        /*0000*/ 	.byte	0x02, 0x09, 0x00, 0x00, 0x02, 0x02, 0x01, 0x00, 0x02, 0x05, 0x05, 0x00, 0x03, 0x07, 0x01, 0x01
        /*0010*/ 	.byte	0x02, 0x03, 0x00, 0x00, 0x02, 0x06, 0x01, 0x00, 0x04, 0x0b, 0x08, 0x00, 0x09, 0x00, 0x00, 0x00
        /*0020*/ 	.byte	0x00, 0x00, 0x00, 0x00


//--------------------- .nv.info._Z28matrix_multiplication_kernelPKfS0_Pfiii --------------------------
	.section	.nv.info._Z28matrix_multiplication_kernelPKfS0_Pfiii,"",@"SHT_CUDA_INFO"
	.sectionflags	@""
	.align	4


	//----- nvinfo : EIATTR_CUDA_API_VERSION
	.align		4
        /*0000*/ 	.byte	0x04, 0x37
        /*0002*/ 	.short	(.L_7 - .L_6)
.L_6:
        /*0004*/ 	.word	0x00000082


	//----- nvinfo : EIATTR_KPARAM_INFO
	.align		4
.L_7:
        /*0008*/ 	.byte	0x04, 0x17
        /*000a*/ 	.short	(.L_9 - .L_8)
.L_8:
        /*000c*/ 	.word	0x00000000
        /*0010*/ 	.short	0x0005
        /*0012*/ 	.short	0x0020
        /*0014*/ 	.byte	0x00, 0xf0, 0x11, 0x00


	//----- nvinfo : EIATTR_KPARAM_INFO
	.align		4
.L_9:
        /*0018*/ 	.byte	0x04, 0x17
        /*001a*/ 	.short	(.L_11 - .L_10)
.L_10:
        /*001c*/ 	.word	0x00000000
        /*0020*/ 	.short	0x0004
        /*0022*/ 	.short	0x001c
        /*0024*/ 	.byte	0x00, 0xf0, 0x11, 0x00


	//----- nvinfo : EIATTR_KPARAM_INFO
	.align		4
.L_11:
        /*0028*/ 	.byte	0x04, 0x17
        /*002a*/ 	.short	(.L_13 - .L_12)
.L_12:
        /*002c*/ 	.word	0x00000000
        /*0030*/ 	.short	0x0003
        /*0032*/ 	.short	0x0018
        /*0034*/ 	.byte	0x00, 0xf0, 0x11, 0x00


	//----- nvinfo : EIATTR_KPARAM_INFO
	.align		4
.L_13:
        /*0038*/ 	.byte	0x04, 0x17
        /*003a*/ 	.short	(.L_15 - .L_14)
.L_14:
        /*003c*/ 	.word	0x00000000
        /*0040*/ 	.short	0x0002
        /*0042*/ 	.short	0x0010
        /*0044*/ 	.byte	0x00, 0xf5, 0x21, 0x00


	//----- nvinfo : EIATTR_KPARAM_INFO
	.align		4
.L_15:
        /*0048*/ 	.byte	0x04, 0x17
        /*004a*/ 	.short	(.L_17 - .L_16)
.L_16:
        /*004c*/ 	.word	0x00000000
        /*0050*/ 	.short	0x0001
        /*0052*/ 	.short	0x0008
        /*0054*/ 	.byte	0x00, 0xf5, 0x21, 0x00


	//----- nvinfo : EIATTR_KPARAM_INFO
	.align		4
.L_17:
        /*0058*/ 	.byte	0x04, 0x17
        /*005a*/ 	.short	(.L_19 - .L_18)
.L_18:
        /*005c*/ 	.word	0x00000000
        /*0060*/ 	.short	0x0000
        /*0062*/ 	.short	0x0000
        /*0064*/ 	.byte	0x00, 0xf5, 0x21, 0x00


	//----- nvinfo : EIATTR_SPARSE_MMA_MASK
	.align		4
.L_19:
        /*0068*/ 	.byte	0x03, 0x50
        /*006a*/ 	.short	0x0000


	//----- nvinfo : EIATTR_MAXREG_COUNT
	.align		4
        /*006c*/ 	.byte	0x03, 0x1b
        /*006e*/ 	.short	0x00ff


	//----- nvinfo : EIATTR_NUM_BARRIERS
	.align		4
        /*0070*/ 	.byte	0x02, 0x4c
        /*0072*/ 	.byte	0x01
	.zero		1


	//----- nvinfo : EIATTR_MERCURY_ISA_VERSION
	.align		4
        /*0074*/ 	.byte	0x03, 0x5f
        /*0076*/ 	.short	0x0101


	//----- nvinfo : EIATTR_VRC_CTA_INIT_COUNT
	.align		4
        /*0078*/ 	.byte	0x02, 0x4a
	.zero		1
	.zero		1


	//----- nvinfo : EIATTR_EXIT_INSTR_OFFSETS
	.align		4
        /*007c*/ 	.byte	0x04, 0x1c
        /*007e*/ 	.short	(.L_21 - .L_20)


	//   ....[0]....
.L_20:
        /*0080*/ 	.word	0x000005f0


	//   ....[1]....
        /*0084*/ 	.word	0x00000640


	//----- nvinfo : EIATTR_CBANK_PARAM_SIZE
	.align		4
.L_21:
        /*0088*/ 	.byte	0x03, 0x19
        /*008a*/ 	.short	0x0024


	//----- nvinfo : EIATTR_PARAM_CBANK
	.align		4
        /*008c*/ 	.byte	0x04, 0x0a
        /*008e*/ 	.short	(.L_23 - .L_22)
	.align		4
.L_22:
        /*0090*/ 	.word	index@(.nv.constant0._Z28matrix_multiplication_kernelPKfS0_Pfiii)
        /*0094*/ 	.short	0x0380
        /*0096*/ 	.short	0x0024


	//----- nvinfo : EIATTR_SW_WAR
	.align		4
.L_23:
        /*0098*/ 	.byte	0x04, 0x36
        /*009a*/ 	.short	(.L_25 - .L_24)
.L_24:
        /*009c*/ 	.word	0x00000008
.L_25:


//--------------------- .nv.callgraph             --------------------------
	.section	.nv.callgraph,"",@"SHT_CUDA_CALLGRAPH"
	.align	4
	.sectionentsize	8
	.align		4
        /*0000*/ 	.word	0x00000000
	.align		4
        /*0004*/ 	.word	0xffffffff
	.align		4
        /*0008*/ 	.word	0x00000000
	.align		4
        /*000c*/ 	.word	0xfffffffe
	.align		4
        /*0010*/ 	.word	0x00000000
	.align		4
        /*0014*/ 	.word	0xfffffffd
	.align		4
        /*0018*/ 	.word	0x00000000
	.align		4
        /*001c*/ 	.word	0xfffffffc


//--------------------- .text._Z28matrix_multiplication_kernelPKfS0_Pfiii --------------------------
	.section	.text._Z28matrix_multiplication_kernelPKfS0_Pfiii,"ax",@progbits
	.align	128
        .global         _Z28matrix_multiplication_kernelPKfS0_Pfiii
        .type           _Z28matrix_multiplication_kernelPKfS0_Pfiii,@function
        .size           _Z28matrix_multiplication_kernelPKfS0_Pfiii,(.L_x_3 - _Z28matrix_multiplication_kernelPKfS0_Pfiii)
        .other          _Z28matrix_multiplication_kernelPKfS0_Pfiii,@"STO_CUDA_ENTRY STV_DEFAULT"
_Z28matrix_multiplication_kernelPKfS0_Pfiii:
.text._Z28matrix_multiplication_kernelPKfS0_Pfiii:
[----:B------:R-:W-:Y:S01]  /*0000*/  LDC R1, c[0x0][0x37c] ;  /* 0x0000df00ff017b82 */ /* 0x000fe20000000800 */
[----:B------:R-:W0:Y:S01]  /*0010*/  S2R R0, SR_TID.Y ;  /* 0x0000000000007919 */ /* 0x000e220000002200 */
[----:B------:R-:W1:Y:S06]  /*0020*/  LDCU UR10, c[0x0][0x39c] ;  /* 0x00007380ff0a77ac */ /* 0x000e6c0008000800 */
[----:B------:R-:W0:Y:S01]  /*0030*/  LDC R12, c[0x0][0x364] ;  /* 0x0000d900ff0c7b82 */ /* 0x000e220000000800 */
[----:B------:R-:W-:Y:S01]  /*0040*/  HFMA2 R23, -RZ, RZ, 0, 0 ;  /* 0x00000000ff177431 */ /* 0x000fe200000001ff */
[----:B------:R-:W2:Y:S01]  /*0050*/  S2R R21, SR_TID.X ;  /* 0x0000000000157919 */ /* 0x000ea20000002100 */
[----:B------:R-:W3:Y:S01]  /*0060*/  LDCU UR14, c[0x0][0x3a0] ;  /* 0x00007400ff0e77ac */ /* 0x000ee20008000800 */
[----:B------:R-:W4:Y:S04]  /*0070*/  LDCU.64 UR8, c[0x0][0x358] ;  /* 0x00006b00ff0877ac */ /* 0x000f280008000a00 */
[----:B------:R-:W0:Y:S08]  /*0080*/  S2UR UR4, SR_CTAID.Y ;  /* 0x00000000000479c3 */ /* 0x000e300000002600 */
[----:B------:R-:W2:Y:S01]  /*0090*/  S2UR UR5, SR_CTAID.X ;  /* 0x00000000000579c3 */ /* 0x000ea20000002500 */
[----:B-1----:R-:W-:-:S07]  /*00a0*/  UISETP.GE.AND UP0, UPT, UR10, 0x1, UPT ;  /* 0x000000010a00788c */ /* 0x002fce000bf06270 */
[----:B------:R-:W2:Y:S01]  /*00b0*/  LDC R13, c[0x0][0x360] ;  /* 0x0000d800ff0d7b82 */ /* 0x000ea20000000800 */
[----:B0-----:R-:W-:Y:S02]  /*00c0*/  IMAD R12, R12, UR4, R0 ;  /* 0x000000040c0c7c24 */ /* 0x001fe4000f8e0200 */
[----:B--2---:R-:W-:Y:S01]  /*00d0*/  IMAD R13, R13, UR5, R21 ;  /* 0x000000050d0d7c24 */ /* 0x004fe2000f8e0215 */
[----:B---34-:R-:W-:Y:S06]  /*00e0*/  BRA.U !UP0, `(.L_x_0) ;  /* 0x0000000508347547 */ /* 0x018fec000b800000 */
[----:B------:R-:W0:Y:S01]  /*00f0*/  S2UR UR7, SR_CgaCtaId ;  /* 0x00000000000779c3 */ /* 0x000e220000008800 */
[----:B------:R-:W1:Y:S01]  /*0100*/  LDCU UR11, c[0x0][0x3a0] ;  /* 0x00007400ff0b77ac */ /* 0x000e620008000800 */
[----:B------:R-:W-:Y:S01]  /*0110*/  MOV R23, RZ ;  /* 0x000000ff00177202 */ /* 0x000fe20000000f00 */
[----:B------:R-:W-:Y:S01]  /*0120*/  IMAD R15, R12, UR10, R21 ;  /* 0x0000000a0c0f7c24 */ /* 0x000fe2000f8e0215 */
[----:B------:R-:W-:Y:S01]  /*0130*/  UMOV UR5, 0x400 ;  /* 0x0000040000057882 */ /* 0x000fe20000000000 */
[----:B------:R-:W-:-:S03]  /*0140*/  UIADD3 UR4, UPT, UPT, UR10, 0xf, URZ ;  /* 0x0000000f0a047890 */ /* 0x000fc6000fffe0ff */
[----:B------:R-:W2:Y:S01]  /*0150*/  LDC R14, c[0x0][0x3a0] ;  /* 0x0000e800ff0e7b82 */ /* 0x000ea20000000800 */
[----:B------:R-:W-:Y:S02]  /*0160*/  UIADD3 UR6, UPT, UPT, UR5, 0x400, URZ ;  /* 0x0000040005067890 */ /* 0x000fe4000fffe0ff */
[----:B------:R-:W-:Y:S01]  /*0170*/  USHF.R.U32.HI UR4, URZ, 0x4, UR4 ;  /* 0x00000004ff047899 */ /* 0x000fe20008011604 */
[----:B------:R-:W3:Y:S04]  /*0180*/  LDCU.64 UR12, c[0x0][0x398] ;  /* 0x00007300ff0c77ac */ /* 0x000ee80008000a00 */
[----:B------:R-:W4:Y:S01]  /*0190*/  LDC.64 R2, c[0x0][0x380] ;  /* 0x0000e000ff027b82 */ /* 0x000f220000000a00 */
[----:B------:R-:W-:Y:S01]  /*01a0*/  UIADD3 UR4, UPT, UPT, -UR4, URZ, URZ ;  /* 0x000000ff04047290 */ /* 0x000fe2000fffe1ff */
[----:B-1----:R-:W-:Y:S01]  /*01b0*/  IMAD R17, R0, UR11, R13 ;  /* 0x0000000b00117c24 */ /* 0x002fe2000f8e020d */
[----:B0-----:R-:W-:-:S02]  /*01c0*/  ULEA UR5, UR7, UR5, 0x18 ;  /* 0x0000000507057291 */ /* 0x001fc4000f8ec0ff */
[----:B------:R-:W-:-:S04]  /*01d0*/  ULEA UR6, UR7, UR6, 0x18 ;  /* 0x0000000607067291 */ /* 0x000fc8000f8ec0ff */
[C---:B------:R-:W-:Y:S02]  /*01e0*/  LEA R16, R0.reuse, UR5, 0x6 ;  /* 0x0000000500107c11 */ /* 0x040fe4000f8e30ff */
[C---:B------:R-:W-:Y:S02]  /*01f0*/  LEA R19, R21.reuse, UR6, 0x2 ;  /* 0x0000000615137c11 */ /* 0x040fe4000f8e10ff */
[----:B------:R-:W-:Y:S02]  /*0200*/  LEA R20, R21, R16, 0x2 ;  /* 0x0000001015147211 */ /* 0x000fe400078e10ff */
[----:B---3--:R-:W-:-:S07]  /*0210*/  LEA R18, R0, R19, 0x6 ;  /* 0x0000001300127211 */ /* 0x008fce00078e30ff */
.L_x_1:
[----:B------:R-:W-:Y:S01]  /*0220*/  ISETP.GE.AND P0, PT, R0, UR13, PT ;  /* 0x0000000d00007c0c */ /* 0x000fe2000bf06270 */
[----:B------:R-:W-:Y:S01]  /*0230*/  HFMA2 R29, -RZ, RZ, 0, 0 ;  /* 0x00000000ff1d7431 */ /* 0x000fe200000001ff */
[----:B------:R-:W-:Y:S01]  /*0240*/  ISETP.GE.AND P1, PT, R21, UR13, PT ;  /* 0x0000000d15007c0c */ /* 0x000fe2000bf26270 */
[----:B----4-:R-:W-:Y:S01]  /*0250*/  IMAD.WIDE R4, R15, 0x4, R2 ;  /* 0x000000040f047825 */ /* 0x010fe200078e0202 */
[----:B--2---:R-:W-:Y:S02]  /*0260*/  ISETP.GE.OR P0, PT, R13, R14, P0 ;  /* 0x0000000e0d00720c */ /* 0x004fe40000706670 */
[----:B------:R-:W-:Y:S02]  /*0270*/  ISETP.GE.OR P1, PT, R12, UR12, P1 ;  /* 0x0000000c0c007c0c */ /* 0x000fe40008f26670 */
[----:B------:R-:W-:-:S09]  /*0280*/  MOV R27, RZ ;  /* 0x000000ff001b7202 */ /* 0x000fd20000000f00 */
[----:B------:R-:W0:Y:S02]  /*0290*/  @!P0 LDC.64 R6, c[0x0][0x388] ;  /* 0x0000e200ff068b82 */ /* 0x000e240000000a00 */
[----:B------:R-:W2:Y:S01]  /*02a0*/  @!P1 LDG.E.CONSTANT R27, desc[UR8][R4.64] ;  /* 0x00000008041b9981 */ /* 0x000ea2000c1e9900 */
[----:B0-----:R-:W-:-:S05]  /*02b0*/  @!P0 IMAD.WIDE R6, R17, 0x4, R6 ;  /* 0x0000000411068825 */ /* 0x001fca00078e0206 */
[----:B------:R-:W3:Y:S01]  /*02c0*/  @!P0 LDG.E.CONSTANT R29, desc[UR8][R6.64] ;  /* 0x00000008061d8981 */ /* 0x000ee2000c1e9900 */
[----:B------:R-:W-:-:S04]  /*02d0*/  UIADD3 UR4, UPT, UPT, UR4, 0x1, URZ ;  /* 0x0000000104047890 */ /* 0x000fc8000fffe0ff */
[----:B------:R-:W-:Y:S01]  /*02e0*/  UISETP.NE.AND UP0, UPT, UR4, URZ, UPT ;  /* 0x000000ff0400728c */ /* 0x000fe2000bf05270 */
[----:B------:R-:W-:Y:S02]  /*02f0*/  IADD3 R0, PT, PT, R0, 0x10, RZ ;  /* 0x0000001000007810 */ /* 0x000fe40007ffe0ff */
[----:B------:R-:W-:Y:S02]  /*0300*/  IADD3 R15, PT, PT, R15, 0x10, RZ ;  /* 0x000000100f0f7810 */ /* 0x000fe40007ffe0ff */
[----:B------:R-:W-:Y:S02]  /*0310*/  IADD3 R21, PT, PT, R21, 0x10, RZ ;  /* 0x0000001015157810 */ /* 0x000fe40007ffe0ff */
[----:B------:R-:W-:Y:S01]  /*0320*/  LEA R17, R14, R17, 0x4 ;  /* 0x000000110e117211 */ /* 0x000fe200078e20ff */
[----:B--2---:R-:W-:Y:S04]  /*0330*/  STS [R20], R27 ;  /* 0x0000001b14007388 */ /* 0x004fe80000000800 */
[----:B---3--:R-:W-:Y:S01]  /*0340*/  STS [R18], R29 ;  /* 0x0000001d12007388 */ /* 0x008fe20000000800 */
[----:B------:R-:W-:Y:S06]  /*0350*/  BAR.SYNC.DEFER_BLOCKING 0x0 ;  /* 0x0000000000007b1d */ /* 0x000fec0000010000 */
[----:B------:R-:W-:Y:S04]  /*0360*/  LDS R22, [R19] ;  /* 0x0000000013167984 */ /* 0x000fe80000000800 */
[----:B------:R-:W0:Y:S04]  /*0370*/  LDS.128 R8, [R16] ;  /* 0x0000000010087984 */ /* 0x000e280000000c00 */
[----:B------:R-:W1:Y:S04]  /*0380*/  LDS R26, [R19+0x40] ;  /* 0x00004000131a7984 */ /* 0x000e680000000800 */
[----:B------:R-:W2:Y:S04]  /*0390*/  LDS R25, [R19+0x80] ;  /* 0x0000800013197984 */ /* 0x000ea80000000800 */
[----:B------:R-:W3:Y:S04]  /*03a0*/  LDS R24, [R19+0xc0] ;  /* 0x0000c00013187984 */ /* 0x000ee80000000800 */
[----:B------:R-:W-:Y:S04]  /*03b0*/  LDS.128 R4, [R16+0x10] ;  /* 0x0000100010047984 */ /* 0x000fe80000000c00 */
[----:B------:R-:W-:Y:S01]  /*03c0*/  LDS R27, [R19+0x200] ;  /* 0x00020000131b7984 */ /* 0x000fe20000000800 */
[----:B0-----:R-:W-:-:S03]  /*03d0*/  FFMA R8, R8, R22, R23 ;  /* 0x0000001608087223 */ /* 0x001fc60000000017 */
[----:B------:R-:W0:Y:S01]  /*03e0*/  LDS R23, [R19+0x100] ;  /* 0x0001000013177984 */ /* 0x000e220000000800 */
[----:B-1----:R-:W-:-:S03]  /*03f0*/  FFMA R8, R26, R9, R8 ;  /* 0x000000091a087223 */ /* 0x002fc60000000008 */
[----:B------:R-:W1:Y:S01]  /*0400*/  LDS R22, [R19+0x140] ;  /* 0x0001400013167984 */ /* 0x000e620000000800 */
[----:B--2---:R-:W-:-:S03]  /*0410*/  FFMA R9, R25, R10, R8 ;  /* 0x0000000a19097223 */ /* 0x004fc60000000008 */
[----:B------:R-:W2:Y:S01]  /*0420*/  LDS R25, [R19+0x180] ;  /* 0x0001800013197984 */ /* 0x000ea20000000800 */
[----:B---3--:R-:W-:-:S03]  /*0430*/  FFMA R9, R24, R11, R9 ;  /* 0x0000000b18097223 */ /* 0x008fc60000000009 */
[----:B------:R-:W3:Y:S04]  /*0440*/  LDS R26, [R19+0x1c0] ;  /* 0x0001c000131a7984 */ /* 0x000ee80000000800 */
[----:B------:R-:W-:Y:S01]  /*0450*/  LDS R24, [R19+0x240] ;  /* 0x0002400013187984 */ /* 0x000fe20000000800 */
[----:B0-----:R-:W-:-:S03]  /*0460*/  FFMA R23, R4, R23, R9 ;  /* 0x0000001704177223 */ /* 0x001fc60000000009 */
[----:B------:R-:W0:Y:S01]  /*0470*/  LDS.128 R8, [R16+0x20] ;  /* 0x0000200010087984 */ /* 0x000e220000000c00 */
[----:B-1----:R-:W-:-:S03]  /*0480*/  FFMA R22, R22, R5, R23 ;  /* 0x0000000516167223 */ /* 0x002fc60000000017 */
[----:B------:R-:W1:Y:S01]  /*0490*/  LDS R23, [R19+0x280] ;  /* 0x0002800013177984 */ /* 0x000e620000000800 */
[----:B--2---:R-:W-:-:S03]  /*04a0*/  FFMA R25, R25, R6, R22 ;  /* 0x0000000619197223 */ /* 0x004fc60000000016 */
[----:B------:R-:W2:Y:S01]  /*04b0*/  LDS R22, [R19+0x2c0] ;  /* 0x0002c00013167984 */ /* 0x000ea20000000800 */
[----:B---3--:R-:W-:-:S03]  /*04c0*/  FFMA R7, R26, R7, R25 ;  /* 0x000000071a077223 */ /* 0x008fc60000000019 */
[----:B------:R-:W-:Y:S01]  /*04d0*/  LDS R25, [R19+0x300] ;  /* 0x0003000013197984 */ /* 0x000fe20000000800 */
[----:B0-----:R-:W-:-:S03]  /*04e0*/  FFMA R27, R8, R27, R7 ;  /* 0x0000001b081b7223 */ /* 0x001fc60000000007 */
[----:B------:R-:W0:Y:S01]  /*04f0*/  LDS.128 R4, [R16+0x30] ;  /* 0x0000300010047984 */ /* 0x000e220000000c00 */
[----:B------:R-:W-:-:S03]  /*0500*/  FFMA R24, R24, R9, R27 ;  /* 0x0000000918187223 */ /* 0x000fc6000000001b */
[----:B------:R-:W3:Y:S04]  /*0510*/  LDS R27, [R19+0x340] ;  /* 0x00034000131b7984 */ /* 0x000ee80000000800 */
[----:B------:R-:W4:Y:S04]  /*0520*/  LDS R9, [R19+0x380] ;  /* 0x0003800013097984 */ /* 0x000f280000000800 */
[----:B------:R-:W5:Y:S01]  /*0530*/  LDS R8, [R19+0x3c0] ;  /* 0x0003c00013087984 */ /* 0x000f620000000800 */
[----:B-1----:R-:W-:-:S04]  /*0540*/  FFMA R23, R23, R10, R24 ;  /* 0x0000000a17177223 */ /* 0x002fc80000000018 */
[----:B--2---:R-:W-:-:S04]  /*0550*/  FFMA R11, R22, R11, R23 ;  /* 0x0000000b160b7223 */ /* 0x004fc80000000017 */
[----:B0-----:R-:W-:-:S04]  /*0560*/  FFMA R4, R4, R25, R11 ;  /* 0x0000001904047223 */ /* 0x001fc8000000000b */
[----:B---3--:R-:W-:-:S04]  /*0570*/  FFMA R4, R27, R5, R4 ;  /* 0x000000051b047223 */ /* 0x008fc80000000004 */
[----:B----4-:R-:W-:-:S04]  /*0580*/  FFMA R9, R9, R6, R4 ;  /* 0x0000000609097223 */ /* 0x010fc80000000004 */
[----:B-----5:R-:W-:Y:S01]  /*0590*/  FFMA R23, R8, R7, R9 ;  /* 0x0000000708177223 */ /* 0x020fe20000000009 */
[----:B------:R-:W-:Y:S06]  /*05a0*/  BAR.SYNC.DEFER_BLOCKING 0x0 ;  /* 0x0000000000007b1d */ /* 0x000fec0000010000 */
[----:B------:R-:W-:Y:S05]  /*05b0*/  BRA.U UP0, `(.L_x_1) ;  /* 0xfffffffd00187547 */ /* 0x000fea000b83ffff */
.L_x_0:
[----:B------:R-:W0:Y:S01]  /*05c0*/  LDCU UR4, c[0x0][0x398] ;  /* 0x00007300ff0477ac */ /* 0x000e220008000800 */
[----:B------:R-:W-:-:S04]  /*05d0*/  ISETP.GE.AND P0, PT, R13, UR14, PT ;  /* 0x0000000e0d007c0c */ /* 0x000fc8000bf06270 */
[----:B0-----:R-:W-:-:S13]  /*05e0*/  ISETP.GE.OR P0, PT, R12, UR4, P0 ;  /* 0x000000040c007c0c */ /* 0x001fda0008706670 */
[----:B------:R-:W-:Y:S05]  /*05f0*/  @P0 EXIT ;  /* 0x000000000000094d */ /* 0x000fea0003800000 */
[----:B------:R-:W0:Y:S01]  /*0600*/  LDC.64 R2, c[0x0][0x390] ;  /* 0x0000e400ff027b82 */ /* 0x000e220000000a00 */
[----:B------:R-:W-:-:S04]  /*0610*/  IMAD R13, R12, UR14, R13 ;  /* 0x0000000e0c0d7c24 */ /* 0x000fc8000f8e020d */
[----:B0-----:R-:W-:-:S05]  /*0620*/  IMAD.WIDE R2, R13, 0x4, R2 ;  /* 0x000000040d027825 */ /* 0x001fca00078e0202 */
[----:B------:R-:W-:Y:S01]  /*0630*/  STG.E desc[UR8][R2.64], R23 ;  /* 0x0000001702007986 */ /* 0x000fe2000c101908 */
[----:B------:R-:W-:Y:S05]  /*0640*/  EXIT ;  /* 0x000000000000794d */ /* 0x000fea0003800000 */
.L_x_2:
[----:B------:R-:W-:-:S00]  /*0650*/  BRA `(.L_x_2) ;  /* 0xfffffffc00fc7947 */ /* 0x000fc0000383ffff */
[----:B------:R-:W-:-:S00]  /*0660*/  NOP ;  /* 0x0000000000007918 */ /* 0x000fc00000000000 */
        /* <DEDUP_REMOVED lines=9> */
.L_x_3:


//--------------------- .nv.shared._Z28matrix_multiplication_kernelPKfS0_Pfiii --------------------------
	.section	.nv.shared._Z28matrix_multiplication_kernelPKfS0_Pfiii,"aw",@nobits
	.sectionflags	@""
	.align	4
.nv.shared._Z28matrix_multiplication_kernelPKfS0_Pfiii:
	.zero		3072


//--------------------- .nv.shared.reserved.0     --------------------------
	.section	.nv.shared.reserved.0,"aw",@nobits
	.weak		__nv_reservedSMEM_offset_0_alias
	.size		__nv_reservedSMEM_offset_0_alias, 0, 64
	.other		__nv_reservedSMEM_offset_0_alias,@"STO_CUDA_RESERVED_SHARED STV_DEFAULT"
__nv_reservedSMEM_offset_0_alias:
	.zero		0
	.zero		64


//--------------------- .nv.constant0._Z28matrix_multiplication_kernelPKfS0_Pfiii --------------------------
	.section	.nv.constant0._Z28matrix_multiplication_kernelPKfS0_Pfiii,"a",@progbits
	.sectionflags	@""
	.align	4
.nv.constant0._Z28matrix_multiplication_kernelPKfS0_Pfiii:
	.zero		932


//--------------------- SYMBOLS --------------------------

	.type		.nv.reservedSmem.offset0,@object
	.size		.nv.reservedSmem.offset0,0x4
	.type		.nv.reservedSmem.cap,@object
	.size		.nv.reservedSmem.cap,0x4
